//
// Generated by NVIDIA NVVM Compiler
//
// Compiler Build ID: CL-36424714
// Cuda compilation tools, release 13.0, V13.0.88
// Based on NVVM 20.0.0
//

.version 9.0
.target sm_100
.address_size 64

	// .globl	_Z4blurPKiPiiiii

.visible .entry _Z4blurPKiPiiiii(
	.param .u64 .ptr .align 1 _Z4blurPKiPiiiii_param_0,
	.param .u64 .ptr .align 1 _Z4blurPKiPiiiii_param_1,
	.param .u32 _Z4blurPKiPiiiii_param_2,
	.param .u32 _Z4blurPKiPiiiii_param_3,
	.param .u32 _Z4blurPKiPiiiii_param_4,
	.param .u32 _Z4blurPKiPiiiii_param_5
)
{
	.reg .pred 	%p<78>;
	.reg .b32 	%r<193>;
	.reg .b64 	%rd<28>;

	ld.param.u64 	%rd5, [_Z4blurPKiPiiiii_param_0];
	ld.param.u32 	%r106, [_Z4blurPKiPiiiii_param_2];
	ld.param.u32 	%r107, [_Z4blurPKiPiiiii_param_3];
	ld.param.u32 	%r108, [_Z4blurPKiPiiiii_param_4];
	ld.param.u32 	%r109, [_Z4blurPKiPiiiii_param_5];
	cvta.to.global.u64 	%rd1, %rd5;
	mov.u32 	%r110, %ntid.x;
	mov.u32 	%r111, %ctaid.x;
	mov.u32 	%r112, %tid.x;
	mad.lo.s32 	%r1, %r110, %r111, %r112;
	setp.ge.s32 	%p1, %r1, %r109;
	@%p1 bra 	$L__BB0_38;
	setp.lt.s32 	%p2, %r108, 0;
	neg.s32 	%r2, %r108;
	@%p2 bra 	$L__BB0_38;
	mul.lo.s32 	%r3, %r107, %r106;
	rem.s32 	%r114, %r1, %r107;
	sub.s32 	%r115, %r1, %r114;
	add.s32 	%r4, %r115, %r107;
	add.s32 	%r5, %r115, -1;
	mov.b32 	%r149, 0;
$L__BB0_3:
	setp.lt.u32 	%p3, %r108, 2;
	add.s32 	%r7, %r149, 1;
	mul.lo.s32 	%r9, %r149, %r3;
	add.s32 	%r8, %r9, %r3;
	add.s32 	%r10, %r9, %r5;
	add.s32 	%r11, %r4, %r9;
	add.s32 	%r12, %r9, %r1;
	mov.b32 	%r160, 0;
	mov.u32 	%r186, %r2;
	mov.u32 	%r159, %r160;
	@%p3 bra 	$L__BB0_23;
	shl.b32 	%r118, %r108, 1;
	and.b32  	%r119, %r118, -4;
	neg.s32 	%r155, %r119;
	sub.s32 	%r120, %r1, %r108;
	add.s32 	%r121, %r120, %r9;
	add.s32 	%r154, %r121, 3;
	mul.lo.s32 	%r122, %r106, %r149;
	sub.s32 	%r123, %r122, %r108;
	mad.lo.s32 	%r124, %r107, %r123, %r107;
	add.s32 	%r153, %r1, %r124;
	add.s32 	%r125, %r123, 2;
	mad.lo.s32 	%r152, %r107, %r125, %r1;
	sub.s32 	%r156, 3, %r108;
	add.s32 	%r126, %r156, %r122;
	mad.lo.s32 	%r151, %r107, %r126, %r1;
	add.s32 	%r127, %r2, %r122;
	mad.lo.s32 	%r150, %r107, %r127, %r1;
	mov.b32 	%r160, 0;
$L__BB0_5:
	.pragma "nounroll";
	add.s32 	%r29, %r156, -2;
	setp.eq.s32 	%p4, %r29, 1;
	setp.lt.s32 	%p5, %r150, %r9;
	or.pred  	%p6, %p4, %p5;
	setp.ge.s32 	%p7, %r150, %r8;
	or.pred  	%p8, %p6, %p7;
	@%p8 bra 	$L__BB0_7;
	mul.wide.s32 	%rd6, %r150, 4;
	add.s64 	%rd7, %rd1, %rd6;
	ld.global.u32 	%r128, [%rd7];
	add.s32 	%r159, %r128, %r159;
	add.s32 	%r160, %r160, 1;
$L__BB0_7:
	add.s32 	%r129, %r154, -3;
	setp.le.s32 	%p10, %r129, %r10;
	or.pred  	%p11, %p4, %p10;
	setp.ge.s32 	%p12, %r129, %r11;
	mul.wide.s32 	%rd8, %r129, 4;
	add.s64 	%rd2, %rd1, %rd8;
	or.pred  	%p13, %p11, %p12;
	@%p13 bra 	$L__BB0_9;
	ld.global.u32 	%r130, [%rd2];
	add.s32 	%r159, %r130, %r159;
	add.s32 	%r160, %r160, 1;
$L__BB0_9:
	setp.eq.s32 	%p14, %r156, 2;
	setp.lt.s32 	%p15, %r153, %r9;
	or.pred  	%p16, %p14, %p15;
	setp.ge.s32 	%p17, %r153, %r8;
	or.pred  	%p18, %p16, %p17;
	@%p18 bra 	$L__BB0_11;
	mul.wide.s32 	%rd9, %r153, 4;
	add.s64 	%rd10, %rd1, %rd9;
	ld.global.u32 	%r131, [%rd10];
	add.s32 	%r159, %r131, %r159;
	add.s32 	%r160, %r160, 1;
$L__BB0_11:
	add.s32 	%r132, %r154, -2;
	setp.le.s32 	%p20, %r132, %r10;
	or.pred  	%p21, %p14, %p20;
	setp.ge.s32 	%p22, %r132, %r11;
	or.pred  	%p23, %p21, %p22;
	@%p23 bra 	$L__BB0_13;
	ld.global.u32 	%r133, [%rd2+4];
	add.s32 	%r159, %r133, %r159;
	add.s32 	%r160, %r160, 1;
$L__BB0_13:
	setp.eq.s32 	%p24, %r156, 1;
	setp.lt.s32 	%p25, %r152, %r9;
	or.pred  	%p26, %p24, %p25;
	setp.ge.s32 	%p27, %r152, %r8;
	or.pred  	%p28, %p26, %p27;
	@%p28 bra 	$L__BB0_15;
	mul.wide.s32 	%rd11, %r152, 4;
	add.s64 	%rd12, %rd1, %rd11;
	ld.global.u32 	%r134, [%rd12];
	add.s32 	%r159, %r134, %r159;
	add.s32 	%r160, %r160, 1;
$L__BB0_15:
	add.s32 	%r135, %r154, -1;
	setp.le.s32 	%p30, %r135, %r10;
	or.pred  	%p31, %p24, %p30;
	setp.ge.s32 	%p32, %r135, %r11;
	or.pred  	%p33, %p31, %p32;
	@%p33 bra 	$L__BB0_17;
	ld.global.u32 	%r136, [%rd2+8];
	add.s32 	%r159, %r136, %r159;
	add.s32 	%r160, %r160, 1;
$L__BB0_17:
	setp.eq.s32 	%p34, %r29, -2;
	setp.lt.s32 	%p35, %r151, %r9;
	or.pred  	%p36, %p34, %p35;
	setp.ge.s32 	%p37, %r151, %r8;
	or.pred  	%p38, %p36, %p37;
	@%p38 bra 	$L__BB0_19;
	mul.wide.s32 	%rd13, %r151, 4;
	add.s64 	%rd14, %rd1, %rd13;
	ld.global.u32 	%r137, [%rd14];
	add.s32 	%r159, %r137, %r159;
	add.s32 	%r160, %r160, 1;
$L__BB0_19:
	setp.le.s32 	%p40, %r154, %r10;
	or.pred  	%p41, %p34, %p40;
	setp.ge.s32 	%p42, %r154, %r11;
	or.pred  	%p43, %p41, %p42;
	@%p43 bra 	$L__BB0_21;
	ld.global.u32 	%r138, [%rd2+12];
	add.s32 	%r159, %r138, %r159;
	add.s32 	%r160, %r160, 1;
$L__BB0_21:
	add.s32 	%r156, %r156, 4;
	add.s32 	%r155, %r155, 4;
	add.s32 	%r154, %r154, 4;
	shl.b32 	%r139, %r107, 2;
	add.s32 	%r153, %r153, %r139;
	add.s32 	%r152, %r152, %r139;
	add.s32 	%r151, %r151, %r139;
	add.s32 	%r150, %r150, %r139;
	setp.ne.s32 	%p44, %r155, 0;
	@%p44 bra 	$L__BB0_5;
	add.s32 	%r186, %r156, -3;
$L__BB0_23:
	and.b32  	%r140, %r108, 1;
	setp.eq.b32 	%p45, %r140, 1;
	not.pred 	%p46, %p45;
	@%p46 bra 	$L__BB0_33;
	mad.lo.s32 	%r73, %r186, %r107, %r12;
	setp.eq.s32 	%p47, %r186, 0;
	setp.lt.s32 	%p48, %r73, %r9;
	or.pred  	%p49, %p47, %p48;
	setp.ge.s32 	%p50, %r73, %r8;
	or.pred  	%p51, %p49, %p50;
	@%p51 bra 	$L__BB0_26;
	mul.wide.s32 	%rd15, %r73, 4;
	add.s64 	%rd16, %rd1, %rd15;
	ld.global.u32 	%r141, [%rd16];
	add.s32 	%r159, %r141, %r159;
	add.s32 	%r160, %r160, 1;
$L__BB0_26:
	setp.eq.s32 	%p52, %r186, 0;
	add.s32 	%r78, %r186, %r12;
	setp.le.s32 	%p53, %r78, %r10;
	or.pred  	%p54, %p52, %p53;
	setp.ge.s32 	%p55, %r78, %r11;
	mul.wide.s32 	%rd17, %r78, 4;
	add.s64 	%rd3, %rd1, %rd17;
	or.pred  	%p56, %p54, %p55;
	@%p56 bra 	$L__BB0_28;
	ld.global.u32 	%r142, [%rd3];
	add.s32 	%r159, %r142, %r159;
	add.s32 	%r160, %r160, 1;
$L__BB0_28:
	add.s32 	%r83, %r73, %r107;
	setp.eq.s32 	%p57, %r186, -1;
	setp.lt.s32 	%p58, %r83, %r9;
	or.pred  	%p59, %p57, %p58;
	setp.ge.s32 	%p60, %r83, %r8;
	or.pred  	%p61, %p59, %p60;
	@%p61 bra 	$L__BB0_30;
	mul.wide.s32 	%rd18, %r83, 4;
	add.s64 	%rd19, %rd1, %rd18;
	ld.global.u32 	%r143, [%rd19];
	add.s32 	%r159, %r143, %r159;
	add.s32 	%r160, %r160, 1;
$L__BB0_30:
	setp.eq.s32 	%p62, %r186, -1;
	add.s32 	%r144, %r78, 1;
	setp.le.s32 	%p63, %r144, %r10;
	or.pred  	%p64, %p62, %p63;
	setp.ge.s32 	%p65, %r144, %r11;
	or.pred  	%p66, %p64, %p65;
	@%p66 bra 	$L__BB0_32;
	ld.global.u32 	%r145, [%rd3+4];
	add.s32 	%r159, %r145, %r159;
	add.s32 	%r160, %r160, 1;
$L__BB0_32:
	add.s32 	%r186, %r186, 2;
$L__BB0_33:
	mad.lo.s32 	%r96, %r186, %r107, %r12;
	setp.eq.s32 	%p67, %r186, 0;
	setp.lt.s32 	%p68, %r96, %r9;
	or.pred  	%p69, %p67, %p68;
	setp.ge.s32 	%p70, %r96, %r8;
	or.pred  	%p71, %p69, %p70;
	@%p71 bra 	$L__BB0_35;
	mul.wide.s32 	%rd20, %r96, 4;
	add.s64 	%rd21, %rd1, %rd20;
	ld.global.u32 	%r146, [%rd21];
	add.s32 	%r159, %r146, %r159;
	add.s32 	%r160, %r160, 1;
$L__BB0_35:
	setp.eq.s32 	%p72, %r186, 0;
	add.s32 	%r101, %r186, %r12;
	setp.le.s32 	%p73, %r101, %r10;
	or.pred  	%p74, %p72, %p73;
	setp.ge.s32 	%p75, %r101, %r11;
	or.pred  	%p76, %p74, %p75;
	@%p76 bra 	$L__BB0_37;
	mul.wide.s32 	%rd22, %r101, 4;
	add.s64 	%rd23, %rd1, %rd22;
	ld.global.u32 	%r147, [%rd23];
	add.s32 	%r159, %r147, %r159;
	add.s32 	%r160, %r160, 1;
$L__BB0_37:
	ld.param.u64 	%rd27, [_Z4blurPKiPiiiii_param_1];
	div.s32 	%r148, %r159, %r160;
	cvta.to.global.u64 	%rd24, %rd27;
	mul.wide.s32 	%rd25, %r12, 4;
	add.s64 	%rd26, %rd24, %rd25;
	st.global.u32 	[%rd26], %r148;
	setp.ne.s32 	%p77, %r7, 3;
	mov.u32 	%r149, %r7;
	@%p77 bra 	$L__BB0_3;
$L__BB0_38:
	ret;

}


// ===== COMPILED SASS (sm_100) =====

	.target	sm_100

	.elftype	@"ET_EXEC"


//--------------------- .note.nv.tkinfo           --------------------------
	.section	.note.nv.tkinfo,"",@"SHT_NOTE"
	.sectionflags	@"SHF_NOTE_NV_TKINFO"
	.tkinfo
        /*0018*/ 	.word	0x00000002
        /*0030*/ 	.string	""
        /*0030*/ 	.string	"ptxas"
        /*0030*/ 	.string	"Cuda compilation tools, release 13.0, V13.0.88"
        /*0030*/ 	.string	"Build cuda_13.0.r13.0/compiler.36424714_0"
        /*0030*/ 	.string	"-arch sm_100 -m 64 "



//--------------------- .note.nv.cuinfo           --------------------------
	.section	.note.nv.cuinfo,"",@"SHT_NOTE"
	.sectionflags	@"SHF_NOTE_NV_CUINFO"
        /*0018*/ 	.short	0x0002
        /*001a*/ 	.short	0x0064
        /*001c*/ 	.short	0x0082
	.zero		2


//--------------------- .nv.info                  --------------------------
	.section	.nv.info,"",@"SHT_CUDA_INFO"
	.align	4


	//----- nvinfo : EIATTR_REGCOUNT
	.align		4
        /*0000*/ 	.byte	0x04, 0x2f
        /*0002*/ 	.short	(.L_1 - .L_0)
	.align		4
.L_0:
        /*0004*/ 	.word	index@(_Z4blurPKiPiiiii)
        /*0008*/ 	.word	0x00000020


	//----- nvinfo : EIATTR_FRAME_SIZE
	.align		4
.L_1:
        /*000c*/ 	.byte	0x04, 0x11
        /*000e*/ 	.short	(.L_3 - .L_2)
	.align		4
.L_2:
        /*0010*/ 	.word	index@(_Z4blurPKiPiiiii)
        /*0014*/ 	.word	0x00000000


	//----- nvinfo : EIATTR_MIN_STACK_SIZE
	.align		4
.L_3:
        /*0018*/ 	.byte	0x04, 0x12
        /*001a*/ 	.short	(.L_5 - .L_4)
	.align		4
.L_4:
        /*001c*/ 	.word	index@(_Z4blurPKiPiiiii)
        /*0020*/ 	.word	0x00000000
.L_5:


//--------------------- .nv.compat                --------------------------
	.section	.nv.compat,"",@"SHT_CUDA_COMPAT_INFO"
	.align	4
        /*0000*/ 	.byte	0x02, 0x09, 0x00, 0x00, 0x02, 0x02, 0x01, 0x00, 0x02, 0x05, 0x05, 0x00, 0x03, 0x07, 0x01, 0x01
        /*0010*/ 	.byte	0x02, 0x03, 0x00, 0x00, 0x02, 0x06, 0x01, 0x00, 0x04, 0x0b, 0x08, 0x00, 0x09, 0x00, 0x00, 0x00
        /*0020*/ 	.byte	0x00, 0x00, 0x00, 0x00


//--------------------- .nv.info._Z4blurPKiPiiiii --------------------------
	.section	.nv.info._Z4blurPKiPiiiii,"",@"SHT_CUDA_INFO"
	.sectionflags	@""
	.align	4


	//----- nvinfo : EIATTR_CUDA_API_VERSION
	.align		4
        /*0000*/ 	.byte	0x04, 0x37
        /*0002*/ 	.short	(.L_7 - .L_6)
.L_6:
        /*0004*/ 	.word	0x00000082


	//----- nvinfo : EIATTR_KPARAM_INFO
	.align		4
.L_7:
        /*0008*/ 	.byte	0x04, 0x17
        /*000a*/ 	.short	(.L_9 - .L_8)
.L_8:
        /*000c*/ 	.word	0x00000000
        /*0010*/ 	.short	0x0005
        /*0012*/ 	.short	0x001c
        /*0014*/ 	.byte	0x00, 0xf0, 0x11, 0x00


	//----- nvinfo : EIATTR_KPARAM_INFO
	.align		4
.L_9:
        /*0018*/ 	.byte	0x04, 0x17
        /*001a*/ 	.short	(.L_11 - .L_10)
.L_10:
        /*001c*/ 	.word	0x00000000
        /*0020*/ 	.short	0x0004
        /*0022*/ 	.short	0x0018
        /*0024*/ 	.byte	0x00, 0xf0, 0x11, 0x00


	//----- nvinfo : EIATTR_KPARAM_INFO
	.align		4
.L_11:
        /*0028*/ 	.byte	0x04, 0x17
        /*002a*/ 	.short	(.L_13 - .L_12)
.L_12:
        /*002c*/ 	.word	0x00000000
        /*0030*/ 	.short	0x0003
        /*0032*/ 	.short	0x0014
        /*0034*/ 	.byte	0x00, 0xf0, 0x11, 0x00


	//----- nvinfo : EIATTR_KPARAM_INFO
	.align		4
.L_13:
        /*0038*/ 	.byte	0x04, 0x17
        /*003a*/ 	.short	(.L_15 - .L_14)
.L_14:
        /*003c*/ 	.word	0x00000000
        /*0040*/ 	.short	0x0002
        /*0042*/ 	.short	0x0010
        /*0044*/ 	.byte	0x00, 0xf0, 0x11, 0x00


	//----- nvinfo : EIATTR_KPARAM_INFO
	.align		4
.L_15:
        /*0048*/ 	.byte	0x04, 0x17
        /*004a*/ 	.short	(.L_17 - .L_16)
.L_16:
        /*004c*/ 	.word	0x00000000
        /*0050*/ 	.short	0x0001
        /*0052*/ 	.short	0x0008
        /*0054*/ 	.byte	0x00, 0xf5, 0x21, 0x00


	//----- nvinfo : EIATTR_KPARAM_INFO
	.align		4
.L_17:
        /*0058*/ 	.byte	0x04, 0x17
        /*005a*/ 	.short	(.L_19 - .L_18)
.L_18:
        /*005c*/ 	.word	0x00000000
        /*0060*/ 	.short	0x0000
        /*0062*/ 	.short	0x0000
        /*0064*/ 	.byte	0x00, 0xf5, 0x21, 0x00


	//----- nvinfo : EIATTR_SPARSE_MMA_MASK
	.align		4
.L_19:
        /*0068*/ 	.byte	0x03, 0x50
        /*006a*/ 	.short	0x0000


	//----- nvinfo : EIATTR_MAXREG_COUNT
	.align		4
        /*006c*/ 	.byte	0x03, 0x1b
        /*006e*/ 	.short	0x00ff


	//----- nvinfo : EIATTR_MERCURY_ISA_VERSION
	.align		4
        /*0070*/ 	.byte	0x03, 0x5f
        /*0072*/ 	.short	0x0101


	//----- nvinfo : EIATTR_VRC_CTA_INIT_COUNT
	.align		4
        /*0074*/ 	.byte	0x02, 0x4a
	.zero		1
	.zero		1


	//----- nvinfo : EIATTR_EXIT_INSTR_OFFSETS
	.align		4
        /*0078*/ 	.byte	0x04, 0x1c
        /*007a*/ 	.short	(.L_21 - .L_20)


	//   ....[0]....
.L_20:
        /*007c*/ 	.word	0x00000070


	//   ....[1]....
        /*0080*/ 	.word	0x000000a0


	//   ....[2]....
        /*0084*/ 	.word	0x00000df0


	//----- nvinfo : EIATTR_CBANK_PARAM_SIZE
	.align		4
.L_21:
        /*0088*/ 	.byte	0x03, 0x19
        /*008a*/ 	.short	0x0020


	//----- nvinfo : EIATTR_PARAM_CBANK
	.align		4
        /*008c*/ 	.byte	0x04, 0x0a
        /*008e*/ 	.short	(.L_23 - .L_22)
	.align		4
.L_22:
        /*0090*/ 	.word	index@(.nv.constant0._Z4blurPKiPiiiii)
        /*0094*/ 	.short	0x0380
        /*0096*/ 	.short	0x0020


	//----- nvinfo : EIATTR_SW_WAR
	.align		4
.L_23:
        /*0098*/ 	.byte	0x04, 0x36
        /*009a*/ 	.short	(.L_25 - .L_24)
.L_24:
        /*009c*/ 	.word	0x00000008
.L_25:


//--------------------- .nv.callgraph             --------------------------
	.section	.nv.callgraph,"",@"SHT_CUDA_CALLGRAPH"
	.align	4
	.sectionentsize	8
	.align		4
        /*0000*/ 	.word	0x00000000
	.align		4
        /*0004*/ 	.word	0xffffffff
	.align		4
        /*0008*/ 	.word	0x00000000
	.align		4
        /*000c*/ 	.word	0xfffffffe
	.align		4
        /*0010*/ 	.word	0x00000000
	.align		4
        /*0014*/ 	.word	0xfffffffd
	.align		4
        /*0018*/ 	.word	0x00000000
	.align		4
        /*001c*/ 	.word	0xfffffffc


//--------------------- .text._Z4blurPKiPiiiii    --------------------------
	.section	.text._Z4blurPKiPiiiii,"ax",@progbits
	.align	128
        .global         _Z4blurPKiPiiiii
        .type           _Z4blurPKiPiiiii,@function
        .size           _Z4blurPKiPiiiii,(.L_x_5 - _Z4blurPKiPiiiii)
        .other          _Z4blurPKiPiiiii,@"STO_CUDA_ENTRY STV_DEFAULT"
_Z4blurPKiPiiiii:
.text._Z4blurPKiPiiiii:
[----:B------:R-:W-:Y:S01]  /*0000*/  LDC R1, c[0x0][0x37c] ;  /* 0x0000df00ff017b82 */ /* 0x000fe20000000800 */
[----:B------:R-:W0:Y:S01]  /*0010*/  S2R R0, SR_CTAID.X ;  /* 0x0000000000007919 */ /* 0x000e220000002500 */
[----:B------:R-:W0:Y:S01]  /*0020*/  LDCU UR4, c[0x0][0x360] ;  /* 0x00006c00ff0477ac */ /* 0x000e220008000800 */
[----:B------:R-:W0:Y:S01]  /*0030*/  S2R R3, SR_TID.X ;  /* 0x0000000000037919 */ /* 0x000e220000002100 */
[----:B------:R-:W1:Y:S01]  /*0040*/  LDCU UR5, c[0x0][0x39c] ;  /* 0x00007380ff0577ac */ /* 0x000e620008000800 */
[----:B0-----:R-:W-:-:S05]  /*0050*/  IMAD R0, R0, UR4, R3 ;  /* 0x0000000400007c24 */ /* 0x001fca000f8e0203 */
[----:B-1----:R-:W-:-:S13]  /*0060*/  ISETP.GE.AND P0, PT, R0, UR5, PT ;  /* 0x0000000500007c0c */ /* 0x002fda000bf06270 */
[----:B------:R-:W-:Y:S05]  /*0070*/  @P0 EXIT ;  /* 0x000000000000094d */ /* 0x000fea0003800000 */
[----:B------:R-:W0:Y:S02]  /*0080*/  LDCU UR4, c[0x0][0x398] ;  /* 0x00007300ff0477ac */ /* 0x000e240008000800 */
[----:B0-----:R-:W-:-:S13]  /*0090*/  ISETP.LE.AND P0, PT, RZ, UR4, PT ;  /* 0x00000004ff007c0c */ /* 0x001fda000bf03270 */
[----:B------:R-:W-:Y:S05]  /*00a0*/  @!P0 EXIT ;  /* 0x000000000000894d */ /* 0x000fea0003800000 */
[----:B------:R-:W0:Y:S01]  /*00b0*/  LDC R5, c[0x0][0x394] ;  /* 0x0000e500ff057b82 */ /* 0x000e220000000800 */
[----:B------:R-:W-:Y:S01]  /*00c0*/  IABS R8, R0 ;  /* 0x0000000000087213 */ /* 0x000fe20000000000 */
[----:B------:R-:W1:Y:S01]  /*00d0*/  LDCU UR5, c[0x0][0x390] ;  /* 0x00007200ff0577ac */ /* 0x000e620008000800 */
[----:B------:R-:W-:Y:S01]  /*00e0*/  ISETP.GE.AND P2, PT, R0, RZ, PT ;  /* 0x000000ff0000720c */ /* 0x000fe20003f46270 */
[----:B------:R-:W-:Y:S01]  /*00f0*/  UIADD3 UR6, UPT, UPT, -UR4, URZ, URZ ;  /* 0x000000ff04067290 */ /* 0x000fe2000fffe1ff */
[----:B------:R-:W2:Y:S02]  /*0100*/  LDCU.64 UR8, c[0x0][0x358] ;  /* 0x00006b00ff0877ac */ /* 0x000ea40008000a00 */
[----:B------:R-:W-:Y:S01]  /*0110*/  UMOV UR4, URZ ;  /* 0x000000ff00047c82 */ /* 0x000fe20008000000 */
[----:B0-----:R-:W-:-:S04]  /*0120*/  IABS R6, R5 ;  /* 0x0000000500067213 */ /* 0x001fc80000000000 */
[----:B------:R-:W0:Y:S08]  /*0130*/  I2F.RP R4, R6 ;  /* 0x0000000600047306 */ /* 0x000e300000209400 */
[----:B0-----:R-:W0:Y:S02]  /*0140*/  MUFU.RCP R4, R4 ;  /* 0x0000000400047308 */ /* 0x001e240000001000 */
[----:B0-----:R-:W-:-:S06]  /*0150*/  VIADD R2, R4, 0xffffffe ;  /* 0x0ffffffe04027836 */ /* 0x001fcc0000000000 */
[----:B------:R0:W3:Y:S02]  /*0160*/  F2I.FTZ.U32.TRUNC.NTZ R3, R2 ;  /* 0x0000000200037305 */ /* 0x0000e4000021f000 */
[----:B0-----:R-:W-:Y:S02]  /*0170*/  IMAD.MOV.U32 R2, RZ, RZ, RZ ;  /* 0x000000ffff027224 */ /* 0x001fe400078e00ff */
[----:B---3--:R-:W-:-:S04]  /*0180*/  IMAD.MOV R7, RZ, RZ, -R3 ;  /* 0x000000ffff077224 */ /* 0x008fc800078e0a03 */
[----:B------:R-:W-:-:S04]  /*0190*/  IMAD R7, R7, R6, RZ ;  /* 0x0000000607077224 */ /* 0x000fc800078e02ff */
[----:B------:R-:W-:Y:S01]  /*01a0*/  IMAD.HI.U32 R3, R3, R7, R2 ;  /* 0x0000000703037227 */ /* 0x000fe200078e0002 */
[----:B------:R-:W-:-:S03]  /*01b0*/  MOV R7, R8 ;  /* 0x0000000800077202 */ /* 0x000fc60000000f00 */
[----:B-1----:R-:W-:Y:S02]  /*01c0*/  IMAD R2, R5, UR5, RZ ;  /* 0x0000000505027c24 */ /* 0x002fe4000f8e02ff */
[----:B------:R-:W-:-:S04]  /*01d0*/  IMAD.HI.U32 R3, R3, R7, RZ ;  /* 0x0000000703037227 */ /* 0x000fc800078e00ff */
[----:B------:R-:W-:-:S04]  /*01e0*/  IMAD.MOV R3, RZ, RZ, -R3 ;  /* 0x000000ffff037224 */ /* 0x000fc800078e0a03 */
[----:B------:R-:W-:-:S05]  /*01f0*/  IMAD R3, R6, R3, R7 ;  /* 0x0000000306037224 */ /* 0x000fca00078e0207 */
[----:B------:R-:W-:-:S13]  /*0200*/  ISETP.GT.U32.AND P0, PT, R6, R3, PT ;  /* 0x000000030600720c */ /* 0x000fda0003f04070 */
[----:B------:R-:W-:Y:S01]  /*0210*/  @!P0 IMAD.IADD R3, R3, 0x1, -R6 ;  /* 0x0000000103038824 */ /* 0x000fe200078e0a06 */
[----:B------:R-:W-:-:S04]  /*0220*/  ISETP.NE.AND P0, PT, R5, RZ, PT ;  /* 0x000000ff0500720c */ /* 0x000fc80003f05270 */
[----:B------:R-:W-:-:S13]  /*0230*/  ISETP.GT.U32.AND P1, PT, R6, R3, PT ;  /* 0x000000030600720c */ /* 0x000fda0003f24070 */
[----:B------:R-:W-:-:S05]  /*0240*/  @!P1 IMAD.IADD R3, R3, 0x1, -R6 ;  /* 0x0000000103039824 */ /* 0x000fca00078e0a06 */
[----:B------:R-:W-:Y:S02]  /*0250*/  @!P2 IADD3 R3, PT, PT, -R3, RZ, RZ ;  /* 0x000000ff0303a210 */ /* 0x000fe40007ffe1ff */
[----:B------:R-:W-:-:S05]  /*0260*/  @!P0 LOP3.LUT R3, RZ, R5, RZ, 0x33, !PT ;  /* 0x00000005ff038212 */ /* 0x000fca00078e33ff */
[----:B------:R-:W-:-:S04]  /*0270*/  IMAD.IADD R4, R0, 0x1, -R3 ;  /* 0x0000000100047824 */ /* 0x000fc800078e0a03 */
[C---:B------:R-:W-:Y:S02]  /*0280*/  IMAD.IADD R3, R4.reuse, 0x1, R5 ;  /* 0x0000000104037824 */ /* 0x040fe400078e0205 */
[----:B--2---:R-:W-:-:S07]  /*0290*/  VIADD R4, R4, 0xffffffff ;  /* 0xffffffff04047836 */ /* 0x004fce0000000000 */
.L_x_3:
[----:B0-----:R-:W0:Y:S01]  /*02a0*/  LDC R13, c[0x0][0x398] ;  /* 0x0000e600ff0d7b82 */ /* 0x001e220000000800 */
[----:B------:R-:W-:Y:S02]  /*02b0*/  UIADD3 UR5, UPT, UPT, UR4, 0x1, URZ ;  /* 0x0000000104057890 */ /* 0x000fe4000fffe0ff */
[----:B------:R-:W-:Y:S01]  /*02c0*/  IMAD R5, R2, UR4, RZ ;  /* 0x0000000402057c24 */ /* 0x000fe2000f8e02ff */
[----:B------:R-:W-:Y:S01]  /*02d0*/  UMOV UR7, UR4 ;  /* 0x0000000400077c82 */ /* 0x000fe20008000000 */
[----:B------:R-:W-:Y:S01]  /*02e0*/  MOV R18, UR6 ;  /* 0x0000000600127c02 */ /* 0x000fe20008000f00 */
[----:B------:R-:W-:Y:S01]  /*02f0*/  UISETP.NE.AND UP1, UPT, UR5, 0x3, UPT ;  /* 0x000000030500788c */ /* 0x000fe2000bf25270 */
[----:B------:R-:W-:Y:S01]  /*0300*/  CS2R R6, SRZ ;  /* 0x0000000000067805 */ /* 0x000fe2000001ff00 */
[----:B------:R-:W-:Y:S01]  /*0310*/  IMAD.IADD R8, R5, 0x1, R2 ;  /* 0x0000000105087824 */ /* 0x000fe200078e0202 */
[----:B------:R-:W-:Y:S01]  /*0320*/  UMOV UR4, UR5 ;  /* 0x0000000500047c82 */ /* 0x000fe20008000000 */
[--C-:B------:R-:W-:Y:S01]  /*0330*/  IMAD.IADD R9, R4, 0x1, R5.reuse ;  /* 0x0000000104097824 */ /* 0x100fe200078e0205 */
[----:B------:R-:W-:Y:S01]  /*0340*/  IADD3 R11, PT, PT, R0, R5, RZ ;  /* 0x00000005000b7210 */ /* 0x000fe20007ffe0ff */
[----:B------:R-:W-:Y:S01]  /*0350*/  IMAD.IADD R10, R3, 0x1, R5 ;  /* 0x00000001030a7824 */ /* 0x000fe200078e0205 */
[----:B0-----:R-:W-:-:S13]  /*0360*/  ISETP.GE.U32.AND P0, PT, R13, 0x2, PT ;  /* 0x000000020d00780c */ /* 0x001fda0003f06070 */
[----:B------:R-:W-:Y:S05]  /*0370*/  @!P0 BRA `(.L_x_0) ;  /* 0x0000000400448947 */ /* 0x000fea0003800000 */
[----:B------:R-:W0:Y:S01]  /*0380*/  LDC.64 R26, c[0x0][0x390] ;  /* 0x0000e400ff1a7b82 */ /* 0x000e220000000a00 */
[C---:B------:R-:W-:Y:S01]  /*0390*/  IADD3 R23, PT, PT, -R13.reuse, 0x3, RZ ;  /* 0x000000030d177810 */ /* 0x040fe20007ffe1ff */
[----:B------:R-:W-:Y:S01]  /*03a0*/  IMAD.SHL.U32 R6, R13, 0x2, RZ ;  /* 0x000000020d067824 */ /* 0x000fe200078e00ff */
[----:B------:R-:W-:-:S04]  /*03b0*/  IADD3 R20, PT, PT, R5, -R13, R0 ;  /* 0x8000000d05147210 */ /* 0x000fc80007ffe000 */
[----:B------:R-:W-:Y:S01]  /*03c0*/  LOP3.LUT R22, R6, 0xfffffffc, RZ, 0xc0, !PT ;  /* 0xfffffffc06167812 */ /* 0x000fe200078ec0ff */
[----:B------:R-:W-:Y:S01]  /*03d0*/  IMAD.MOV.U32 R6, RZ, RZ, RZ ;  /* 0x000000ffff067224 */ /* 0x000fe200078e00ff */
[----:B------:R-:W-:-:S03]  /*03e0*/  IADD3 R20, PT, PT, R20, 0x3, RZ ;  /* 0x0000000314147810 */ /* 0x000fc60007ffe0ff */
[----:B------:R-:W-:Y:S02]  /*03f0*/  IMAD.MOV R22, RZ, RZ, -R22 ;  /* 0x000000ffff167224 */ /* 0x000fe400078e0a16 */
[C---:B0-----:R-:W-:Y:S02]  /*0400*/  IMAD R12, R26.reuse, UR7, -R13 ;  /* 0x000000071a0c7c24 */ /* 0x041fe4000f8e0a0d */
[----:B------:R-:W-:Y:S02]  /*0410*/  IMAD R25, R26, UR7, R23 ;  /* 0x000000071a197c24 */ /* 0x000fe4000f8e0217 */
[C---:B------:R-:W-:Y:S02]  /*0420*/  VIADD R13, R12.reuse, 0x2 ;  /* 0x000000020c0d7836 */ /* 0x040fe40000000000 */
[-C--:B------:R-:W-:Y:S02]  /*0430*/  IMAD R29, R12, R27.reuse, R27 ;  /* 0x0000001b0c1d7224 */ /* 0x080fe400078e021b */
[----:B------:R-:W-:-:S02]  /*0440*/  IMAD R25, R25, R27, R0 ;  /* 0x0000001b19197224 */ /* 0x000fc400078e0200 */
[-CC-:B------:R-:W-:Y:S02]  /*0450*/  IMAD R21, R12, R27.reuse, R0.reuse ;  /* 0x0000001b0c157224 */ /* 0x180fe400078e0200 */
[----:B------:R-:W-:Y:S02]  /*0460*/  IMAD R27, R13, R27, R0 ;  /* 0x0000001b0d1b7224 */ /* 0x000fe400078e0200 */
[----:B------:R-:W-:-:S07]  /*0470*/  IMAD.IADD R29, R0, 0x1, R29 ;  /* 0x00000001001d7824 */ /* 0x000fce00078e021d */
.L_x_1:
[----:B------:R-:W-:Y:S01]  /*0480*/  VIADD R18, R23, 0xfffffffe ;  /* 0xfffffffe17127836 */ /* 0x000fe20000000000 */
[----:B------:R-:W0:Y:S04]  /*0490*/  LDC.64 R12, c[0x0][0x380] ;  /* 0x0000e000ff0c7b82 */ /* 0x000e280000000a00 */
[----:B------:R-:W-:-:S04]  /*04a0*/  ISETP.NE.AND P0, PT, R18, 0x1, PT ;  /* 0x000000011200780c */ /* 0x000fc80003f05270 */
[----:B------:R-:W-:-:S04]  /*04b0*/  ISETP.LT.OR P6, PT, R21, R5, !P0 ;  /* 0x000000051500720c */ /* 0x000fc800047c1670 */
[----:B------:R-:W-:Y:S02]  /*04c0*/  ISETP.GE.OR P6, PT, R21, R8, P6 ;  /* 0x000000081500720c */ /* 0x000fe400037c6670 */
[----:B------:R-:W-:-:S04]  /*04d0*/  IADD3 R15, PT, PT, R20, -0x3, RZ ;  /* 0xfffffffd140f7810 */ /* 0x000fc80007ffe0ff */
[----:B------:R-:W-:-:S07]  /*04e0*/  ISETP.LE.OR P0, PT, R15, R9, !P0 ;  /* 0x000000090f00720c */ /* 0x000fce0004703670 */
[----:B0-----:R-:W-:Y:S01]  /*04f0*/  @!P6 IMAD.WIDE R16, R21, 0x4, R12 ;  /* 0x000000041510e825 */ /* 0x001fe200078e020c */
[----:B------:R-:W-:-:S05]  /*0500*/  ISETP.GE.OR P0, PT, R15, R10, P0 ;  /* 0x0000000a0f00720c */ /* 0x000fca0000706670 */
[----:B------:R-:W2:Y:S01]  /*0510*/  @!P6 LDG.E R16, desc[UR8][R16.64] ;  /* 0x000000081010e981 */ /* 0x000ea2000c1e1900 */
[----:B------:R-:W-:-:S07]  /*0520*/  IMAD.WIDE R14, R15, 0x4, R12 ;  /* 0x000000040f0e7825 */ /* 0x000fce00078e020c */
[----:B------:R-:W3:Y:S01]  /*0530*/  @!P0 LDG.E R24, desc[UR8][R14.64] ;  /* 0x000000080e188981 */ /* 0x000ee2000c1e1900 */
[----:B------:R-:W-:Y:S02]  /*0540*/  ISETP.NE.AND P4, PT, R23, 0x2, PT ;  /* 0x000000021700780c */ /* 0x000fe40003f85270 */
[----:B------:R-:W-:Y:S01]  /*0550*/  ISETP.NE.AND P2, PT, R18, -0x2, PT ;  /* 0xfffffffe1200780c */ /* 0x000fe20003f45270 */
[----:B------:R-:W-:Y:S01]  /*0560*/  VIADD R18, R20, 0xfffffffe ;  /* 0xfffffffe14127836 */ /* 0x000fe20000000000 */
[-C--:B------:R-:W-:Y:S02]  /*0570*/  ISETP.LT.OR P1, PT, R29, R5.reuse, !P4 ;  /* 0x000000051d00720c */ /* 0x080fe40006721670 */
[----:B------:R-:W-:Y:S02]  /*0580*/  ISETP.NE.AND P5, PT, R23, 0x1, PT ;  /* 0x000000011700780c */ /* 0x000fe40003fa5270 */
[----:B------:R-:W-:Y:S02]  /*0590*/  ISETP.GE.OR P1, PT, R29, R8, P1 ;  /* 0x000000081d00720c */ /* 0x000fe40000f26670 */
[----:B------:R-:W-:-:S02]  /*05a0*/  ISETP.LT.OR P3, PT, R27, R5, !P5 ;  /* 0x000000051b00720c */ /* 0x000fc40006f61670 */
[C---:B------:R-:W-:Y:S02]  /*05b0*/  ISETP.LE.OR P4, PT, R18.reuse, R9, !P4 ;  /* 0x000000091200720c */ /* 0x040fe40006783670 */
[----:B------:R-:W-:Y:S02]  /*05c0*/  ISETP.GE.OR P3, PT, R27, R8, P3 ;  /* 0x000000081b00720c */ /* 0x000fe40001f66670 */
[----:B------:R-:W-:Y:S01]  /*05d0*/  ISETP.GE.OR P4, PT, R18, R10, P4 ;  /* 0x0000000a1200720c */ /* 0x000fe20002786670 */
[----:B------:R-:W-:Y:S01]  /*05e0*/  @!P6 VIADD R6, R6, 0x1 ;  /* 0x000000010606e836 */ /* 0x000fe20000000000 */
[----:B------:R-:W-:-:S04]  /*05f0*/  IADD3 R26, PT, PT, R20, -0x1, RZ ;  /* 0xffffffff141a7810 */ /* 0x000fc80007ffe0ff */
[----:B------:R-:W-:-:S04]  /*0600*/  ISETP.LE.OR P5, PT, R26, R9, !P5 ;  /* 0x000000091a00720c */ /* 0x000fc80006fa3670 */
[----:B------:R-:W-:Y:S01]  /*0610*/  ISETP.GE.OR P5, PT, R26, R10, P5 ;  /* 0x0000000a1a00720c */ /* 0x000fe20002fa6670 */
[----:B------:R-:W-:-:S06]  /*0620*/  @!P3 IMAD.WIDE R18, R27, 0x4, R12 ;  /* 0x000000041b12b825 */ /* 0x000fcc00078e020c */
[----:B------:R-:W4:Y:S06]  /*0630*/  @!P3 LDG.E R18, desc[UR8][R18.64] ;  /* 0x000000081212b981 */ /* 0x000f2c000c1e1900 */
[----:B------:R-:W5:Y:S01]  /*0640*/  @!P5 LDG.E R26, desc[UR8][R14.64+0x8] ;  /* 0x000008080e1ad981 */ /* 0x000f62000c1e1900 */
[----:B--2---:R-:W-:Y:S02]  /*0650*/  @!P6 IMAD.IADD R7, R7, 0x1, R16 ;  /* 0x000000010707e824 */ /* 0x004fe400078e0210 */
[----:B------:R-:W-:Y:S01]  /*0660*/  @!P1 IMAD.WIDE R16, R29, 0x4, R12 ;  /* 0x000000041d109825 */ /* 0x000fe200078e020c */
[----:B------:R-:W-:-:S05]  /*0670*/  ISETP.LT.OR P6, PT, R25, R5, !P2 ;  /* 0x000000051900720c */ /* 0x000fca00057c1670 */
[----:B------:R-:W2:Y:S01]  /*0680*/  @!P1 LDG.E R16, desc[UR8][R16.64] ;  /* 0x0000000810109981 */ /* 0x000ea2000c1e1900 */
[----:B------:R-:W-:Y:S01]  /*0690*/  ISETP.GE.OR P6, PT, R25, R8, P6 ;  /* 0x000000081900720c */ /* 0x000fe200037c6670 */
[----:B---3--:R-:W-:Y:S01]  /*06a0*/  @!P0 IMAD.IADD R7, R7, 0x1, R24 ;  /* 0x0000000107078824 */ /* 0x008fe200078e0218 */
[C---:B------:R-:W-:Y:S01]  /*06b0*/  ISETP.LE.OR P2, PT, R20.reuse, R9, !P2 ;  /* 0x000000091400720c */ /* 0x040fe20005743670 */
[----:B------:R-:W3:Y:S03]  /*06c0*/  @!P4 LDG.E R24, desc[UR8][R14.64+0x4] ;  /* 0x000004080e18c981 */ /* 0x000ee6000c1e1900 */
[----:B------:R-:W-:-:S07]  /*06d0*/  ISETP.GE.OR P2, PT, R20, R10, P2 ;  /* 0x0000000a1400720c */ /* 0x000fce0001746670 */
[----:B------:R-:W-:-:S06]  /*06e0*/  @!P6 IMAD.WIDE R12, R25, 0x4, R12 ;  /* 0x00000004190ce825 */ /* 0x000fcc00078e020c */
[----:B------:R-:W5:Y:S04]  /*06f0*/  @!P6 LDG.E R12, desc[UR8][R12.64] ;  /* 0x000000080c0ce981 */ /* 0x000f68000c1e1900 */
[----:B------:R-:W5:Y:S01]  /*0700*/  @!P2 LDG.E R28, desc[UR8][R14.64+0xc] ;  /* 0x00000c080e1ca981 */ /* 0x000f62000c1e1900 */
[----:B------:R-:W-:-:S04]  /*0710*/  @!P0 VIADD R6, R6, 0x1 ;  /* 0x0000000106068836 */ /* 0x000fc80000000000 */
[----:B------:R-:W-:Y:S02]  /*0720*/  @!P1 VIADD R6, R6, 0x1 ;  /* 0x0000000106069836 */ /* 0x000fe40000000000 */
[----:B------:R-:W-:-:S03]  /*0730*/  VIADD R22, R22, 0x4 ;  /* 0x0000000416167836 */ /* 0x000fc60000000000 */
[----:B------:R-:W-:Y:S02]  /*0740*/  @!P4 IADD3 R6, PT, PT, R6, 0x1, RZ ;  /* 0x000000010606c810 */ /* 0x000fe40007ffe0ff */
[----:B------:R-:W-:Y:S02]  /*0750*/  ISETP.NE.AND P0, PT, R22, RZ, PT ;  /* 0x000000ff1600720c */ /* 0x000fe40003f05270 */
[----:B------:R-:W-:-:S05]  /*0760*/  @!P3 IADD3 R6, PT, PT, R6, 0x1, RZ ;  /* 0x000000010606b810 */ /* 0x000fca0007ffe0ff */
[----:B------:R-:W-:-:S05]  /*0770*/  @!P5 VIADD R6, R6, 0x1 ;  /* 0x000000010606d836 */ /* 0x000fca0000000000 */
[----:B------:R-:W-:Y:S01]  /*0780*/  @!P6 IADD3 R6, PT, PT, R6, 0x1, RZ ;  /* 0x000000010606e810 */ /* 0x000fe20007ffe0ff */
[----:B------:R-:W-:Y:S01]  /*0790*/  VIADD R23, R23, 0x4 ;  /* 0x0000000417177836 */ /* 0x000fe20000000000 */
[----:B------:R-:W-:-:S03]  /*07a0*/  IADD3 R20, PT, PT, R20, 0x4, RZ ;  /* 0x0000000414147810 */ /* 0x000fc60007ffe0ff */
[----:B------:R-:W-:Y:S01]  /*07b0*/  @!P2 VIADD R6, R6, 0x1 ;  /* 0x000000010606a836 */ /* 0x000fe20000000000 */
[----:B--2---:R-:W-:Y:S02]  /*07c0*/  @!P1 IADD3 R7, PT, PT, R7, R16, RZ ;  /* 0x0000001007079210 */ /* 0x004fe40007ffe0ff */
[----:B------:R-:W0:Y:S03]  /*07d0*/  LDC R16, c[0x0][0x394] ;  /* 0x0000e500ff107b82 */ /* 0x000e260000000800 */
[----:B---3--:R-:W-:-:S05]  /*07e0*/  @!P4 IMAD.IADD R7, R7, 0x1, R24 ;  /* 0x000000010707c824 */ /* 0x008fca00078e0218 */
[----:B----4-:R-:W-:-:S05]  /*07f0*/  @!P3 IADD3 R7, PT, PT, R7, R18, RZ ;  /* 0x000000120707b210 */ /* 0x010fca0007ffe0ff */
[----:B-----5:R-:W-:-:S04]  /*0800*/  @!P5 IMAD.IADD R7, R7, 0x1, R26 ;  /* 0x000000010707d824 */ /* 0x020fc800078e021a */
[----:B------:R-:W-:-:S04]  /*0810*/  @!P6 IMAD.IADD R7, R7, 0x1, R12 ;  /* 0x000000010707e824 */ /* 0x000fc800078e020c */
[----:B------:R-:W-:Y:S01]  /*0820*/  @!P2 IMAD.IADD R7, R7, 0x1, R28 ;  /* 0x000000010707a824 */ /* 0x000fe200078e021c */
[C---:B0-----:R-:W-:Y:S01]  /*0830*/  LEA R29, R16.reuse, R29, 0x2 ;  /* 0x0000001d101d7211 */ /* 0x041fe200078e10ff */
[C---:B------:R-:W-:Y:S02]  /*0840*/  IMAD R27, R16.reuse, 0x4, R27 ;  /* 0x00000004101b7824 */ /* 0x040fe400078e021b */
[C---:B------:R-:W-:Y:S02]  /*0850*/  IMAD R25, R16.reuse, 0x4, R25 ;  /* 0x0000000410197824 */ /* 0x040fe400078e0219 */
[----:B------:R-:W-:Y:S01]  /*0860*/  IMAD R21, R16, 0x4, R21 ;  /* 0x0000000410157824 */ /* 0x000fe200078e0215 */
[----:B------:R-:W-:Y:S06]  /*0870*/  @P0 BRA `(.L_x_1) ;  /* 0xfffffffc00000947 */ /* 0x000fec000383ffff */
[----:B------:R-:W-:-:S07]  /*0880*/  VIADD R18, R23, 0xfffffffd ;  /* 0xfffffffd17127836 */ /* 0x000fce0000000000 */
.L_x_0:
[----:B------:R-:W0:Y:S02]  /*0890*/  LDCU UR5, c[0x0][0x398] ;  /* 0x00007300ff0577ac */ /* 0x000e240008000800 */
[----:B0-----:R-:W-:-:S04]  /*08a0*/  ULOP3.LUT UR5, UR5, 0x1, URZ, 0xc0, !UPT ;  /* 0x0000000105057892 */ /* 0x001fc8000f8ec0ff */
[----:B------:R-:W-:-:S09]  /*08b0*/  UISETP.NE.U32.AND UP0, UPT, UR5, 0x1, UPT ;  /* 0x000000010500788c */ /* 0x000fd2000bf05070 */
[----:B------:R-:W-:Y:S05]  /*08c0*/  BRA.U UP0, `(.L_x_2) ;  /* 0x0000000100887547 */ /* 0x000fea000b800000 */
[----:B------:R-:W0:Y:S01]  /*08d0*/  LDCU UR5, c[0x0][0x394] ;  /* 0x00007280ff0577ac */ /* 0x000e220008000800 */
[----:B------:R-:W1:Y:S01]  /*08e0*/  LDC.64 R14, c[0x0][0x380] ;  /* 0x0000e000ff0e7b82 */ /* 0x000e620000000a00 */
[----:B------:R-:W-:-:S04]  /*08f0*/  IMAD.IADD R13, R11, 0x1, R18 ;  /* 0x000000010b0d7824 */ /* 0x000fc800078e0212 */
[C---:B------:R-:W-:Y:S01]  /*0900*/  VIADD R12, R13.reuse, 0x1 ;  /* 0x000000010d0c7836 */ /* 0x040fe20000000000 */
[----:B------:R-:W-:-:S04]  /*0910*/  ISETP.GT.AND P1, PT, R13, R9, PT ;  /* 0x000000090d00720c */ /* 0x000fc80003f24270 */
[----:B------:R-:W-:Y:S02]  /*0920*/  ISETP.EQ.OR P1, PT, R18, RZ, !P1 ;  /* 0x000000ff1200720c */ /* 0x000fe40004f22670 */
[----:B------:R-:W-:Y:S02]  /*0930*/  ISETP.GT.AND P3, PT, R12, R9, PT ;  /* 0x000000090c00720c */ /* 0x000fe40003f64270 */
[----:B------:R-:W-:Y:S02]  /*0940*/  ISETP.GE.OR P1, PT, R13, R10, P1 ;  /* 0x0000000a0d00720c */ /* 0x000fe40000f26670 */
[C---:B------:R-:W-:Y:S01]  /*0950*/  ISETP.EQ.OR P3, PT, R18.reuse, -0x1, !P3 ;  /* 0xffffffff1200780c */ /* 0x040fe20005f62670 */
[----:B0-----:R-:W-:-:S03]  /*0960*/  IMAD R17, R18, UR5, R11 ;  /* 0x0000000512117c24 */ /* 0x001fc6000f8e020b */
[----:B------:R-:W-:Y:S02]  /*0970*/  ISETP.GE.OR P3, PT, R12, R10, P3 ;  /* 0x0000000a0c00720c */ /* 0x000fe40001f66670 */
[CC--:B------:R-:W-:Y:S02]  /*0980*/  ISETP.GE.AND P0, PT, R17.reuse, R5.reuse, PT ;  /* 0x000000051100720c */ /* 0x0c0fe40003f06270 */
[----:B------:R-:W-:Y:S01]  /*0990*/  IADD3 R19, PT, PT, R17, UR5, RZ ;  /* 0x0000000511137c10 */ /* 0x000fe2000fffe0ff */
[----:B-1----:R-:W-:Y:S01]  /*09a0*/  IMAD.WIDE R12, R13, 0x4, R14 ;  /* 0x000000040d0c7825 */ /* 0x002fe200078e020e */
[C---:B------:R-:W-:Y:S02]  /*09b0*/  ISETP.EQ.OR P0, PT, R18.reuse, RZ, !P0 ;  /* 0x000000ff1200720c */ /* 0x040fe40004702670 */
[----:B------:R-:W-:Y:S02]  /*09c0*/  ISETP.GE.AND P2, PT, R19, R5, PT ;  /* 0x000000051300720c */ /* 0x000fe40003f46270 */
[----:B------:R-:W-:Y:S01]  /*09d0*/  ISETP.GE.OR P0, PT, R17, R8, P0 ;  /* 0x000000081100720c */ /* 0x000fe20000706670 */
[----:B------:R-:W2:Y:S01]  /*09e0*/  @!P1 LDG.E R20, desc[UR8][R12.64] ;  /* 0x000000080c149981 */ /* 0x000ea2000c1e1900 */
[----:B------:R-:W-:-:S03]  /*09f0*/  ISETP.EQ.OR P2, PT, R18, -0x1, !P2 ;  /* 0xffffffff1200780c */ /* 0x000fc60005742670 */
[----:B------:R-:W3:Y:S01]  /*0a00*/  @!P3 LDG.E R22, desc[UR8][R12.64+0x4] ;  /* 0x000004080c16b981 */ /* 0x000ee2000c1e1900 */
[----:B------:R-:W-:-:S07]  /*0a10*/  ISETP.GE.OR P2, PT, R19, R8, P2 ;  /* 0x000000081300720c */ /* 0x000fce0001746670 */
[----:B------:R-:W-:-:S06]  /*0a20*/  @!P0 IMAD.WIDE R16, R17, 0x4, R14 ;  /* 0x0000000411108825 */ /* 0x000fcc00078e020e */
[----:B------:R-:W4:Y:S01]  /*0a30*/  @!P0 LDG.E R16, desc[UR8][R16.64] ;  /* 0x0000000810108981 */ /* 0x000f22000c1e1900 */
[----:B------:R-:W-:-:S06]  /*0a40*/  @!P2 IMAD.WIDE R14, R19, 0x4, R14 ;  /* 0x00000004130ea825 */ /* 0x000fcc00078e020e */
[----:B------:R-:W5:Y:S01]  /*0a50*/  @!P2 LDG.E R14, desc[UR8][R14.64] ;  /* 0x000000080e0ea981 */ /* 0x000f62000c1e1900 */
[----:B------:R-:W-:-:S05]  /*0a60*/  @!P0 IADD3 R6, PT, PT, R6, 0x1, RZ ;  /* 0x0000000106068810 */ /* 0x000fca0007ffe0ff */
[----:B------:R-:W-:-:S04]  /*0a70*/  @!P1 VIADD R6, R6, 0x1 ;  /* 0x0000000106069836 */ /* 0x000fc80000000000 */
[----:B------:R-:W-:Y:S01]  /*0a80*/  @!P2 VIADD R6, R6, 0x1 ;  /* 0x000000010606a836 */ /* 0x000fe20000000000 */
[----:B------:R-:W-:-:S03]  /*0a90*/  IADD3 R18, PT, PT, R18, 0x2, RZ ;  /* 0x0000000212127810 */ /* 0x000fc60007ffe0ff */
[----:B------:R-:W-:Y:S02]  /*0aa0*/  @!P3 VIADD R6, R6, 0x1 ;  /* 0x000000010606b836 */ /* 0x000fe40000000000 */
[----:B----4-:R-:W-:-:S05]  /*0ab0*/  @!P0 IMAD.IADD R7, R7, 0x1, R16 ;  /* 0x0000000107078824 */ /* 0x010fca00078e0210 */
[----:B--2---:R-:W-:-:S05]  /*0ac0*/  @!P1 IADD3 R7, PT, PT, R7, R20, RZ ;  /* 0x0000001407079210 */ /* 0x004fca0007ffe0ff */
[----:B-----5:R-:W-:-:S04]  /*0ad0*/  @!P2 IMAD.IADD R7, R7, 0x1, R14 ;  /* 0x000000010707a824 */ /* 0x020fc800078e020e */
[----:B---3--:R-:W-:-:S07]  /*0ae0*/  @!P3 IMAD.IADD R7, R7, 0x1, R22 ;  /* 0x000000010707b824 */ /* 0x008fce00078e0216 */
.L_x_2:
[----:B------:R-:W0:Y:S01]  /*0af0*/  LDCU UR5, c[0x0][0x394] ;  /* 0x00007280ff0577ac */ /* 0x000e220008000800 */
[----:B------:R-:W-:-:S04]  /*0b00*/  IADD3 R19, PT, PT, R11, R18, RZ ;  /* 0x000000120b137210 */ /* 0x000fc80007ffe0ff */
[----:B------:R-:W-:-:S04]  /*0b10*/  ISETP.GT.AND P1, PT, R19, R9, PT ;  /* 0x000000091300720c */ /* 0x000fc80003f24270 */
[----:B------:R-:W-:-:S04]  /*0b20*/  ISETP.EQ.OR P1, PT, R18, RZ, !P1 ;  /* 0x000000ff1200720c */ /* 0x000fc80004f22670 */
[----:B------:R-:W-:Y:S01]  /*0b30*/  ISETP.GE.OR P1, PT, R19, R10, P1 ;  /* 0x0000000a1300720c */ /* 0x000fe20000f26670 */
[----:B0-----:R-:W-:-:S05]  /*0b40*/  IMAD R17, R18, UR5, R11 ;  /* 0x0000000512117c24 */ /* 0x001fca000f8e020b */
[----:B------:R-:W-:-:S07]  /*0b50*/  ISETP.GE.AND P0, PT, R17, R5, PT ;  /* 0x000000051100720c */ /* 0x000fce0003f06270 */
[----:B------:R-:W0:Y:S01]  /*0b60*/  @!P1 LDC.64 R14, c[0x0][0x380] ;  /* 0x0000e000ff0e9b82 */ /* 0x000e220000000a00 */
[----:B------:R-:W-:-:S04]  /*0b70*/  ISETP.EQ.OR P0, PT, R18, RZ, !P0 ;  /* 0x000000ff1200720c */ /* 0x000fc80004702670 */
[----:B------:R-:W-:-:S13]  /*0b80*/  ISETP.GE.OR P0, PT, R17, R8, P0 ;  /* 0x000000081100720c */ /* 0x000fda0000706670 */
[----:B------:R-:W1:Y:S01]  /*0b90*/  @!P0 LDC.64 R12, c[0x0][0x380] ;  /* 0x0000e000ff0c8b82 */ /* 0x000e620000000a00 */
[----:B0-----:R-:W-:-:S06]  /*0ba0*/  @!P1 IMAD.WIDE R14, R19, 0x4, R14 ;  /* 0x00000004130e9825 */ /* 0x001fcc00078e020e */
[----:B------:R-:W2:Y:S01]  /*0bb0*/  @!P1 LDG.E R14, desc[UR8][R14.64] ;  /* 0x000000080e0e9981 */ /* 0x000ea2000c1e1900 */
[----:B-1----:R-:W-:-:S06]  /*0bc0*/  @!P0 IMAD.WIDE R12, R17, 0x4, R12 ;  /* 0x00000004110c8825 */ /* 0x002fcc00078e020c */
[----:B------:R0:W3:Y:S01]  /*0bd0*/  @!P0 LDG.E R12, desc[UR8][R12.64] ;  /* 0x000000080c0c8981 */ /* 0x0000e2000c1e1900 */
[----:B------:R-:W-:-:S04]  /*0be0*/  @!P0 VIADD R6, R6, 0x1 ;  /* 0x0000000106068836 */ /* 0x000fc80000000000 */
[----:B------:R-:W-:-:S05]  /*0bf0*/  @!P1 VIADD R6, R6, 0x1 ;  /* 0x0000000106069836 */ /* 0x000fca0000000000 */
[----:B------:R-:W-:-:S04]  /*0c00*/  IABS R17, R6 ;  /* 0x0000000600117213 */ /* 0x000fc80000000000 */
[----:B------:R-:W1:Y:S08]  /*0c10*/  I2F.RP R5, R17 ;  /* 0x0000001100057306 */ /* 0x000e700000209400 */
[----:B-1----:R-:W1:Y:S02]  /*0c20*/  MUFU.RCP R5, R5 ;  /* 0x0000000500057308 */ /* 0x002e640000001000 */
[----:B-1----:R-:W-:-:S06]  /*0c30*/  IADD3 R8, PT, PT, R5, 0xffffffe, RZ ;  /* 0x0ffffffe05087810 */ /* 0x002fcc0007ffe0ff */
[----:B------:R1:W4:Y:S02]  /*0c40*/  F2I.FTZ.U32.TRUNC.NTZ R9, R8 ;  /* 0x0000000800097305 */ /* 0x000324000021f000 */
[----:B-1----:R-:W-:Y:S02]  /*0c50*/  IMAD.MOV.U32 R8, RZ, RZ, RZ ;  /* 0x000000ffff087224 */ /* 0x002fe400078e00ff */
[----:B----4-:R-:W-:-:S04]  /*0c60*/  IMAD.MOV R10, RZ, RZ, -R9 ;  /* 0x000000ffff0a7224 */ /* 0x010fc800078e0a09 */
[----:B0-----:R-:W-:-:S04]  /*0c70*/  IMAD R13, R10, R17, RZ ;  /* 0x000000110a0d7224 */ /* 0x001fc800078e02ff */
[----:B------:R-:W-:-:S04]  /*0c80*/  IMAD.HI.U32 R9, R9, R13, R8 ;  /* 0x0000000d09097227 */ /* 0x000fc800078e0008 */
[----:B---3--:R-:W-:Y:S01]  /*0c90*/  @!P0 IMAD.IADD R7, R7, 0x1, R12 ;  /* 0x0000000107078824 */ /* 0x008fe200078e020c */
[----:B------:R-:W-:-:S04]  /*0ca0*/  IABS R12, R6 ;  /* 0x00000006000c7213 */ /* 0x000fc80000000000 */
[----:B--2---:R-:W-:Y:S01]  /*0cb0*/  @!P1 IADD3 R7, PT, PT, R7, R14, RZ ;  /* 0x0000000e07079210 */ /* 0x004fe20007ffe0ff */
[----:B------:R-:W-:-:S03]  /*0cc0*/  IMAD.MOV R12, RZ, RZ, -R12 ;  /* 0x000000ffff0c7224 */ /* 0x000fc600078e0a0c */
[----:B------:R-:W-:Y:S02]  /*0cd0*/  IABS R10, R7 ;  /* 0x00000007000a7213 */ /* 0x000fe40000000000 */
[----:B------:R-:W-:-:S03]  /*0ce0*/  MOV R8, R12 ;  /* 0x0000000c00087202 */ /* 0x000fc60000000f00 */
[----:B------:R-:W-:-:S04]  /*0cf0*/  IMAD.HI.U32 R5, R9, R10, RZ ;  /* 0x0000000a09057227 */ /* 0x000fc800078e00ff */
[----:B------:R-:W-:Y:S02]  /*0d00*/  IMAD R10, R5, R8, R10 ;  /* 0x00000008050a7224 */ /* 0x000fe400078e020a */
[----:B------:R-:W0:Y:S03]  /*0d10*/  LDC.64 R8, c[0x0][0x388] ;  /* 0x0000e200ff087b82 */ /* 0x000e260000000a00 */
[----:B------:R-:W-:Y:S02]  /*0d20*/  ISETP.GT.U32.AND P1, PT, R17, R10, PT ;  /* 0x0000000a1100720c */ /* 0x000fe40003f24070 */
[----:B------:R-:W-:-:S11]  /*0d30*/  LOP3.LUT R7, R7, R6, RZ, 0x3c, !PT ;  /* 0x0000000607077212 */ /* 0x000fd600078e3cff */
[----:B------:R-:W-:-:S05]  /*0d40*/  @!P1 IMAD.IADD R10, R10, 0x1, -R17 ;  /* 0x000000010a0a9824 */ /* 0x000fca00078e0a11 */
[----:B------:R-:W-:Y:S01]  /*0d50*/  ISETP.GE.U32.AND P0, PT, R10, R17, PT ;  /* 0x000000110a00720c */ /* 0x000fe20003f06070 */
[----:B------:R-:W-:Y:S01]  /*0d60*/  @!P1 VIADD R5, R5, 0x1 ;  /* 0x0000000105059836 */ /* 0x000fe20000000000 */
[----:B------:R-:W-:Y:S02]  /*0d70*/  ISETP.GE.AND P2, PT, R7, RZ, PT ;  /* 0x000000ff0700720c */ /* 0x000fe40003f46270 */
[----:B------:R-:W-:Y:S01]  /*0d80*/  ISETP.NE.AND P1, PT, R6, RZ, PT ;  /* 0x000000ff0600720c */ /* 0x000fe20003f25270 */
[----:B0-----:R-:W-:-:S08]  /*0d90*/  IMAD.WIDE R8, R11, 0x4, R8 ;  /* 0x000000040b087825 */ /* 0x001fd000078e0208 */
[----:B------:R-:W-:-:S05]  /*0da0*/  @P0 IADD3 R5, PT, PT, R5, 0x1, RZ ;  /* 0x0000000105050810 */ /* 0x000fca0007ffe0ff */
[----:B------:R-:W-:Y:S01]  /*0db0*/  @!P2 IMAD.MOV R5, RZ, RZ, -R5 ;  /* 0x000000ffff05a224 */ /* 0x000fe200078e0a05 */
[----:B------:R-:W-:-:S05]  /*0dc0*/  @!P1 LOP3.LUT R5, RZ, R6, RZ, 0x33, !PT ;  /* 0x00000006ff059212 */ /* 0x000fca00078e33ff */
[----:B------:R0:W-:Y:S01]  /*0dd0*/  STG.E desc[UR8][R8.64], R5 ;  /* 0x0000000508007986 */ /* 0x0001e2000c101908 */
[----:B------:R-:W-:Y:S05]  /*0de0*/  BRA.U UP1, `(.L_x_3) ;  /* 0xfffffff5012c7547 */ /* 0x000fea000b83ffff */
[----:B------:R-:W-:Y:S05]  /*0df0*/  EXIT ;  /* 0x000000000000794d */ /* 0x000fea0003800000 */
.L_x_4:
[----:B------:R-:W-:-:S00]  /*0e00*/  BRA `(.L_x_4) ;  /* 0xfffffffc00fc7947 */ /* 0x000fc0000383ffff */
[----:B------:R-:W-:-:S00]  /*0e10*/  NOP ;  /* 0x0000000000007918 */ /* 0x000fc00000000000 */
        /* <DEDUP_REMOVED lines=14> */
.L_x_5:


//--------------------- .nv.shared.reserved.0     --------------------------
	.section	.nv.shared.reserved.0,"aw",@nobits
	.weak		__nv_reservedSMEM_offset_0_alias
	.size		__nv_reservedSMEM_offset_0_alias, 0, 64
	.other		__nv_reservedSMEM_offset_0_alias,@"STO_CUDA_RESERVED_SHARED STV_DEFAULT"
__nv_reservedSMEM_offset_0_alias:
	.zero		0
	.zero		64


//--------------------- .nv.constant0._Z4blurPKiPiiiii --------------------------
	.section	.nv.constant0._Z4blurPKiPiiiii,"a",@progbits
	.sectionflags	@""
	.align	4
.nv.constant0._Z4blurPKiPiiiii:
	.zero		928


//--------------------- SYMBOLS --------------------------

	.type		.nv.reservedSmem.offset0,@object
	.size		.nv.reservedSmem.offset0,0x4
